	.headerflags	@"EF_CUDA_TEXMODE_UNIFIED EF_CUDA_64BIT_ADDRESS EF_CUDA_ACCELERATORS EF_CUDA_SM90 EF_CUDA_VIRTUAL_SM(EF_CUDA_SM90)"
	.elftype	@"ET_EXEC"


//--------------------- .nv.info                  --------------------------
	.section	.nv.info,"",@"SHT_CUDA_INFO"
	.align	4


	//----- nvinfo : EIATTR_REGCOUNT
	.align		4
        /*0000*/ 	.byte	0x04, 0x2f
        /*0002*/ 	.short	(.L_3 - .L_2)
	.align		4
.L_2:
        /*0004*/ 	.word	index@(triton_poi_fused__native_batch_norm_legit_no_training_relu_threshold_backward_1)
        /*0008*/ 	.word	0x00000015


	//----- nvinfo : EIATTR_MIN_STACK_SIZE
	.align		4
.L_3:
        /*000c*/ 	.byte	0x04, 0x12
        /*000e*/ 	.short	(.L_5 - .L_4)
	.align		4
.L_4:
        /*0010*/ 	.word	index@(triton_poi_fused__native_batch_norm_legit_no_training_relu_threshold_backward_1)
        /*0014*/ 	.word	0x00000000


	//----- nvinfo : EIATTR_FRAME_SIZE
	.align		4
.L_5:
        /*0018*/ 	.byte	0x04, 0x11
        /*001a*/ 	.short	(.L_7 - .L_6)
	.align		4
.L_6:
        /*001c*/ 	.word	index@(triton_poi_fused__native_batch_norm_legit_no_training_relu_threshold_backward_1)
        /*0020*/ 	.word	0x00000000


	//----- nvinfo : EIATTR_MIN_STACK_SIZE
	.align		4
.L_7:
        /*0024*/ 	.byte	0x04, 0x12
        /*0026*/ 	.short	(.L_9 - .L_8)
	.align		4
.L_8:
        /*0028*/ 	.word	index@(triton_poi_fused__native_batch_norm_legit_no_training_relu_threshold_backward_1)
        /*002c*/ 	.word	0x00000000
.L_9:


//--------------------- .nv.info.triton_poi_fused__native_batch_norm_legit_no_training_relu_threshold_backward_1 --------------------------
	.section	.nv.info.triton_poi_fused__native_batch_norm_legit_no_training_relu_threshold_backward_1,"",@"SHT_CUDA_INFO"
	.sectionflags	@""
	.align	4


	//----- nvinfo : EIATTR_CUDA_API_VERSION
	.align		4
        /*0000*/ 	.byte	0x04, 0x37
        /*0002*/ 	.short	(.L_11 - .L_10)
.L_10:
        /*0004*/ 	.word	0x0000007c


	//----- nvinfo : EIATTR_KPARAM_INFO
	.align		4
.L_11:
        /*0008*/ 	.byte	0x04, 0x17
        /*000a*/ 	.short	(.L_13 - .L_12)
.L_12:
        /*000c*/ 	.word	0x00000000
        /*0010*/ 	.short	0x000a
        /*0012*/ 	.short	0x0050
        /*0014*/ 	.byte	0x00, 0xf0, 0x11, 0x00


	//----- nvinfo : EIATTR_KPARAM_INFO
	.align		4
.L_13:
        /*0018*/ 	.byte	0x04, 0x17
        /*001a*/ 	.short	(.L_15 - .L_14)
.L_14:
        /*001c*/ 	.word	0x00000000
        /*0020*/ 	.short	0x0009
        /*0022*/ 	.short	0x0048
        /*0024*/ 	.byte	0x00, 0xf4, 0x21, 0x00


	//----- nvinfo : EIATTR_KPARAM_INFO
	.align		4
.L_15:
        /*0028*/ 	.byte	0x04, 0x17
        /*002a*/ 	.short	(.L_17 - .L_16)
.L_16:
        /*002c*/ 	.word	0x00000000
        /*0030*/ 	.short	0x0008
        /*0032*/ 	.short	0x0040
        /*0034*/ 	.byte	0x00, 0xf4, 0x21, 0x00


	//----- nvinfo : EIATTR_KPARAM_INFO
	.align		4
.L_17:
        /*0038*/ 	.byte	0x04, 0x17
        /*003a*/ 	.short	(.L_19 - .L_18)
.L_18:
        /*003c*/ 	.word	0x00000000
        /*0040*/ 	.short	0x0007
        /*0042*/ 	.short	0x0038
        /*0044*/ 	.byte	0x00, 0xf4, 0x21, 0x00


	//----- nvinfo : EIATTR_KPARAM_INFO
	.align		4
.L_19:
        /*0048*/ 	.byte	0x04, 0x17
        /*004a*/ 	.short	(.L_21 - .L_20)
.L_20:
        /*004c*/ 	.word	0x00000000
        /*0050*/ 	.short	0x0006
        /*0052*/ 	.short	0x0030
        /*0054*/ 	.byte	0x00, 0xf4, 0x21, 0x00


	//----- nvinfo : EIATTR_KPARAM_INFO
	.align		4
.L_21:
        /*0058*/ 	.byte	0x04, 0x17
        /*005a*/ 	.short	(.L_23 - .L_22)
.L_22:
        /*005c*/ 	.word	0x00000000
        /*0060*/ 	.short	0x0005
        /*0062*/ 	.short	0x0028
        /*0064*/ 	.byte	0x00, 0xf4, 0x21, 0x00


	//----- nvinfo : EIATTR_KPARAM_INFO
	.align		4
.L_23:
        /*0068*/ 	.byte	0x04, 0x17
        /*006a*/ 	.short	(.L_25 - .L_24)
.L_24:
        /*006c*/ 	.word	0x00000000
        /*0070*/ 	.short	0x0004
        /*0072*/ 	.short	0x0020
        /*0074*/ 	.byte	0x00, 0xf4, 0x21, 0x00


	//----- nvinfo : EIATTR_KPARAM_INFO
	.align		4
.L_25:
        /*0078*/ 	.byte	0x04, 0x17
        /*007a*/ 	.short	(.L_27 - .L_26)
.L_26:
        /*007c*/ 	.word	0x00000000
        /*0080*/ 	.short	0x0003
        /*0082*/ 	.short	0x0018
        /*0084*/ 	.byte	0x00, 0xf4, 0x21, 0x00


	//----- nvinfo : EIATTR_KPARAM_INFO
	.align		4
.L_27:
        /*0088*/ 	.byte	0x04, 0x17
        /*008a*/ 	.short	(.L_29 - .L_28)
.L_28:
        /*008c*/ 	.word	0x00000000
        /*0090*/ 	.short	0x0002
        /*0092*/ 	.short	0x0010
        /*0094*/ 	.byte	0x00, 0xf4, 0x21, 0x00


	//----- nvinfo : EIATTR_KPARAM_INFO
	.align		4
.L_29:
        /*0098*/ 	.byte	0x04, 0x17
        /*009a*/ 	.short	(.L_31 - .L_30)
.L_30:
        /*009c*/ 	.word	0x00000000
        /*00a0*/ 	.short	0x0001
        /*00a2*/ 	.short	0x0008
        /*00a4*/ 	.byte	0x00, 0xf4, 0x21, 0x00


	//----- nvinfo : EIATTR_KPARAM_INFO
	.align		4
.L_31:
        /*00a8*/ 	.byte	0x04, 0x17
        /*00aa*/ 	.short	(.L_33 - .L_32)
.L_32:
        /*00ac*/ 	.word	0x00000000
        /*00b0*/ 	.short	0x0000
        /*00b2*/ 	.short	0x0000
        /*00b4*/ 	.byte	0x00, 0xf4, 0x21, 0x00


	//----- nvinfo : EIATTR_SPARSE_MMA_MASK
	.align		4
.L_33:
        /*00b8*/ 	.byte	0x03, 0x50
        /*00ba*/ 	.short	0x0000


	//----- nvinfo : EIATTR_MAXREG_COUNT
	.align		4
        /*00bc*/ 	.byte	0x03, 0x1b
        /*00be*/ 	.short	0x00ff


	//----- nvinfo : EIATTR_EXIT_INSTR_OFFSETS
	.align		4
        /*00c0*/ 	.byte	0x04, 0x1c
        /*00c2*/ 	.short	(.L_35 - .L_34)


	//   ....[0]....
.L_34:
        /*00c4*/ 	.word	0x000003e0


	//   ....[1]....
        /*00c8*/ 	.word	0x00000400


	//----- nvinfo : EIATTR_REQNTID
	.align		4
.L_35:
        /*00cc*/ 	.byte	0x04, 0x10
        /*00ce*/ 	.short	(.L_37 - .L_36)
.L_36:
        /*00d0*/ 	.word	0x00000080
        /*00d4*/ 	.word	0x00000001
        /*00d8*/ 	.word	0x00000001


	//----- nvinfo : EIATTR_CBANK_PARAM_SIZE
	.align		4
.L_37:
        /*00dc*/ 	.byte	0x03, 0x19
        /*00de*/ 	.short	0x0054


	//----- nvinfo : EIATTR_PARAM_CBANK
	.align		4
        /*00e0*/ 	.byte	0x04, 0x0a
        /*00e2*/ 	.short	(.L_39 - .L_38)
	.align		4
.L_38:
        /*00e4*/ 	.word	index@(.nv.constant0.triton_poi_fused__native_batch_norm_legit_no_training_relu_threshold_backward_1)
        /*00e8*/ 	.short	0x0210
        /*00ea*/ 	.short	0x0054


	//----- nvinfo : EIATTR_SW_WAR
	.align		4
.L_39:
        /*00ec*/ 	.byte	0x04, 0x36
        /*00ee*/ 	.short	(.L_41 - .L_40)
.L_40:
        /*00f0*/ 	.word	0x00000008
.L_41:


//--------------------- .nv.callgraph             --------------------------
	.section	.nv.callgraph,"",@"SHT_CUDA_CALLGRAPH"
	.align	4
	.sectionentsize	8
	.align		4
        /*0000*/ 	.word	0x00000000
	.align		4
        /*0004*/ 	.word	0xffffffff
	.align		4
        /*0008*/ 	.word	0x00000000
	.align		4
        /*000c*/ 	.word	0xfffffffe
	.align		4
        /*0010*/ 	.word	0x00000000
	.align		4
        /*0014*/ 	.word	0xfffffffd
	.align		4
        /*0018*/ 	.word	0x00000000
	.align		4
        /*001c*/ 	.word	0xfffffffc


//--------------------- .nv.constant4             --------------------------
	.section	.nv.constant4,"a",@progbits
	.align	8
	.align		8
.nv.constant4:
        /*0000*/ 	.dword	_$_str
	.align		8
        /*0008*/ 	.dword	_$_str_$_2


//--------------------- .text.triton_poi_fused__native_batch_norm_legit_no_training_relu_threshold_backward_1 --------------------------
	.section	.text.triton_poi_fused__native_batch_norm_legit_no_training_relu_threshold_backward_1,"ax",@progbits
	.align	128
        .global         triton_poi_fused__native_batch_norm_legit_no_training_relu_threshold_backward_1
        .type           triton_poi_fused__native_batch_norm_legit_no_training_relu_threshold_backward_1,@function
        .size           triton_poi_fused__native_batch_norm_legit_no_training_relu_threshold_backward_1,(.L_x_1 - triton_poi_fused__native_batch_norm_legit_no_training_relu_threshold_backward_1)
        .other          triton_poi_fused__native_batch_norm_legit_no_training_relu_threshold_backward_1,@"STO_CUDA_ENTRY STV_DEFAULT"
triton_poi_fused__native_batch_norm_legit_no_training_relu_threshold_backward_1:
.text.triton_poi_fused__native_batch_norm_legit_no_training_relu_threshold_backward_1:
[----:B------:R-:W0:Y:S08]  /*0000*/  LDC R1, c[0x0][0x28] ;  /* 0x00000a00ff017b82 */ /* 0x000e300000000800 */
[----:B------:R-:W1:Y:S01]  /*0010*/  LDC.64 R2, c[0x0][0x220] ;  /* 0x00008800ff027b82 */ /* 0x000e620000000a00 */
[----:B------:R-:W-:Y:S01]  /*0020*/  ULDC.64 UR4, c[0x0][0x208] ;  /* 0x0000820000047ab9 */ /* 0x000fe20000000a00 */
[----:B------:R-:W2:Y:S01]  /*0030*/  S2R R0, SR_TID.X ;  /* 0x0000000000007919 */ /* 0x000ea20000002100 */
[----:B------:R-:W3:Y:S05]  /*0040*/  S2R R7, SR_CTAID.X ;  /* 0x0000000000077919 */ /* 0x000eea0000002500 */
[----:B------:R-:W4:Y:S08]  /*0050*/  LDC.64 R10, c[0x0][0x210] ;  /* 0x00008400ff0a7b82 */ /* 0x000f300000000a00 */
[----:B------:R-:W5:Y:S08]  /*0060*/  LDC.64 R4, c[0x0][0x218] ;  /* 0x00008600ff047b82 */ /* 0x000f700000000a00 */
[----:B------:R-:W4:Y:S01]  /*0070*/  LDC.64 R12, c[0x0][0x238] ;  /* 0x00008e00ff0c7b82 */ /* 0x000f220000000a00 */
[----:B-1----:R4:W4:Y:S01]  /*0080*/  LDG.E R16, desc[UR4][R2.64] ;  /* 0x0000000402107981 */ /* 0x002922000c1e1900 */
[----:B------:R-:W-:-:S06]  /*0090*/  IMAD.MOV.U32 R14, RZ, RZ, RZ ;  /* 0x000000ffff0e7224 */ /* 0x000fcc00078e00ff */
[----:B------:R-:W1:Y:S01]  /*00a0*/  LDC.64 R8, c[0x0][0x230] ;  /* 0x00008c00ff087b82 */ /* 0x000e620000000a00 */
[----:B------:R-:W-:Y:S01]  /*00b0*/  HFMA2.MMA R18, -RZ, RZ, 0, 0 ;  /* 0x00000000ff127435 */ /* 0x000fe200000001ff */
[----:B--2---:R-:W-:Y:S01]  /*00c0*/  LOP3.LUT R0, R0, 0x7f, RZ, 0xc0, !PT ;  /* 0x0000007f00007812 */ /* 0x004fe200078ec0ff */
[----:B------:R-:W-:-:S04]  /*00d0*/  ULDC.64 UR6, c[0x0][0x248] ;  /* 0x0000920000067ab9 */ /* 0x000fc80000000a00 */
[----:B---3--:R-:W-:Y:S01]  /*00e0*/  IMAD R0, R7, 0x80, R0 ;  /* 0x0000008007007824 */ /* 0x008fe200078e0200 */
[----:B-----5:R2:W3:Y:S01]  /*00f0*/  LDG.E R15, desc[UR4][R4.64] ;  /* 0x00000004040f7981 */ /* 0x0204e2000c1e1900 */
[----:B------:R-:W5:Y:S02]  /*0100*/  LDC.64 R6, c[0x0][0x228] ;  /* 0x00008a00ff067b82 */ /* 0x000f640000000a00 */
[C---:B----4-:R-:W-:Y:S01]  /*0110*/  IMAD.WIDE R2, R0.reuse, 0x4, R10 ;  /* 0x0000000400027825 */ /* 0x050fe200078e020a */
[----:B------:R-:W-:-:S03]  /*0120*/  ISETP.GE.AND P0, PT, R0, 0x400, PT ;  /* 0x000004000000780c */ /* 0x000fc60003f06270 */
[C---:B0-----:R-:W-:Y:S01]  /*0130*/  IMAD.WIDE R10, R0.reuse, 0x4, R12 ;  /* 0x00000004000a7825 */ /* 0x041fe200078e020c */
[----:B-1----:R-:W4:Y:S09]  /*0140*/  LDG.E R9, desc[UR4][R8.64] ;  /* 0x0000000408097981 */ /* 0x002f32000c1e1900 */
[----:B------:R0:W3:Y:S04]  /*0150*/  @!P0 LDG.E R14, desc[UR4][R2.64] ;  /* 0x00000004020e8981 */ /* 0x0000e8000c1e1900 */
[----:B------:R-:W4:Y:S04]  /*0160*/  @!P0 LDG.E R18, desc[UR4][R10.64] ;  /* 0x000000040a128981 */ /* 0x000f28000c1e1900 */
[----:B-----5:R1:W5:Y:S01]  /*0170*/  LDG.E R6, desc[UR4][R6.64] ;  /* 0x0000000406067981 */ /* 0x020362000c1e1900 */
[----:B--2---:R-:W-:Y:S01]  /*0180*/  IMAD.MOV.U32 R5, RZ, RZ, 0x3e800000 ;  /* 0x3e800000ff057424 */ /* 0x004fe200078e00ff */
[----:B0-----:R-:W0:Y:S02]  /*0190*/  LDC.64 R2, c[0x0][0x240] ;  /* 0x00009000ff027b82 */ /* 0x001e240000000a00 */
[----:B0-----:R-:W-:-:S04]  /*01a0*/  IMAD.WIDE R2, R0, 0x4, R2 ;  /* 0x0000000400027825 */ /* 0x001fc800078e0202 */
[----:B------:R-:W-:-:S04]  /*01b0*/  FADD R16, R16, 9.9999997473787516356e-06 ;  /* 0x3727c5ac10107421 */ /* 0x000fc80000000000 */
[----:B------:R-:W0:Y:S02]  /*01c0*/  MUFU.SQRT R12, R16 ;  /* 0x00000010000c7308 */ /* 0x000e240000002000 */
[C---:B0-----:R-:W-:Y:S02]  /*01d0*/  FSETP.GT.AND P1, PT, R12.reuse, 8.50705917302346158658e+37, PT ;  /* 0x7e8000000c00780b */ /* 0x041fe40003f24000 */
[----:B------:R-:W-:-:S11]  /*01e0*/  FSETP.GEU.AND P2, PT, R12, 1.175494350822287508e-38, PT ;  /* 0x008000000c00780b */ /* 0x000fd60003f4e000 */
[----:B------:R-:W-:-:S04]  /*01f0*/  @P1 FMUL R12, R12, 0.25 ;  /* 0x3e8000000c0c1820 */ /* 0x000fc80000400000 */
[----:B------:R-:W-:-:S06]  /*0200*/  @!P2 FMUL R12, R12, 16777216 ;  /* 0x4b8000000c0ca820 */ /* 0x000fcc0000400000 */
[----:B------:R-:W1:Y:S01]  /*0210*/  MUFU.RCP R12, R12 ;  /* 0x0000000c000c7308 */ /* 0x000e620000001000 */
[----:B------:R-:W-:Y:S01]  /*0220*/  FSEL R5, R5, 1, P1 ;  /* 0x3f80000005057808 */ /* 0x000fe20000800000 */
[----:B---3--:R-:W-:-:S04]  /*0230*/  FADD R14, -R15, R14 ;  /* 0x0000000e0f0e7221 */ /* 0x008fc80000000100 */
[----:B------:R-:W-:-:S04]  /*0240*/  @!P2 FMUL R5, R5, 16777216 ;  /* 0x4b8000000505a820 */ /* 0x000fc80000400000 */
[----:B-1----:R-:W-:Y:S02]  /*0250*/  FMUL R7, R12, R5 ;  /* 0x000000050c077220 */ /* 0x002fe40000400000 */
[----:B------:R-:W0:Y:S02]  /*0260*/  LDC.64 R4, c[0x0][0x250] ;  /* 0x00009400ff047b82 */ /* 0x000e240000000a00 */
[----:B------:R-:W-:Y:S01]  /*0270*/  FMUL R14, R14, R7 ;  /* 0x000000070e0e7220 */ /* 0x000fe20000400000 */
[----:B----4-:R-:W-:-:S03]  /*0280*/  FADD R18, -R15, R18 ;  /* 0x000000120f127221 */ /* 0x010fc60000000100 */
[----:B-----5:R-:W-:Y:S01]  /*0290*/  FFMA R14, R6, R14, R9 ;  /* 0x0000000e060e7223 */ /* 0x020fe20000000009 */
[----:B------:R-:W-:-:S04]  /*02a0*/  FMUL R18, R7, R18 ;  /* 0x0000001207127220 */ /* 0x000fc80000400000 */
[----:B------:R-:W-:Y:S01]  /*02b0*/  FSETP.GEU.AND P1, PT, R14, RZ, PT ;  /* 0x000000ff0e00720b */ /* 0x000fe20003f2e000 */
[----:B------:R-:W-:-:S03]  /*02c0*/  FFMA R18, R6, R18, R9 ;  /* 0x0000001206127223 */ /* 0x000fc60000000009 */
[----:B------:R-:W-:Y:S02]  /*02d0*/  FSEL R11, R14, RZ, P1 ;  /* 0x000000ff0e0b7208 */ /* 0x000fe40000800000 */
[----:B------:R-:W-:Y:S02]  /*02e0*/  SHF.R.S32.HI R9, RZ, 0x1f, R0 ;  /* 0x0000001fff097819 */ /* 0x000fe40000011400 */
[----:B------:R-:W-:Y:S02]  /*02f0*/  IADD3 R6, P2, R0, UR6, RZ ;  /* 0x0000000600067c10 */ /* 0x000fe4000ff5e0ff */
[----:B------:R-:W-:Y:S02]  /*0300*/  FSETP.GTU.AND P3, PT, R11, RZ, PT ;  /* 0x000000ff0b00720b */ /* 0x000fe40003f6c000 */
[----:B------:R-:W-:Y:S02]  /*0310*/  FSETP.GEU.AND P1, PT, R18, RZ, PT ;  /* 0x000000ff1200720b */ /* 0x000fe40003f2e000 */
[----:B------:R-:W-:Y:S01]  /*0320*/  IADD3.X R7, R9, UR7, RZ, P2, !PT ;  /* 0x0000000709077c10 */ /* 0x000fe200097fe4ff */
[----:B------:R-:W-:Y:S01]  /*0330*/  ULDC.64 UR6, c[0x0][0x258] ;  /* 0x0000960000067ab9 */ /* 0x000fe20000000a00 */
[----:B------:R-:W-:Y:S01]  /*0340*/  SEL R15, RZ, 0x1, P3 ;  /* 0x00000001ff0f7807 */ /* 0x000fe20001800000 */
[----:B0-----:R-:W-:Y:S01]  /*0350*/  IMAD.WIDE R4, R0, 0x4, R4 ;  /* 0x0000000400047825 */ /* 0x001fe200078e0204 */
[----:B------:R-:W-:-:S02]  /*0360*/  FSEL R13, R18, RZ, P1 ;  /* 0x000000ff120d7208 */ /* 0x000fc40000800000 */
[----:B------:R-:W-:Y:S01]  /*0370*/  IADD3 R8, P1, R0, UR6, RZ ;  /* 0x0000000600087c10 */ /* 0x000fe2000ff3e0ff */
[----:B------:R0:W-:Y:S01]  /*0380*/  @!P0 STG.E desc[UR4][R2.64], R11 ;  /* 0x0000000b02008986 */ /* 0x0001e2000c101904 */
[----:B------:R-:W-:Y:S02]  /*0390*/  FSETP.GTU.AND P2, PT, R13, RZ, PT ;  /* 0x000000ff0d00720b */ /* 0x000fe40003f4c000 */
[----:B------:R-:W-:Y:S01]  /*03a0*/  IADD3.X R9, R9, UR7, RZ, P1, !PT ;  /* 0x0000000709097c10 */ /* 0x000fe20008ffe4ff */
[----:B------:R0:W-:Y:S01]  /*03b0*/  @!P0 STG.E.U8 desc[UR4][R6.64], R15 ;  /* 0x0000000f06008986 */ /* 0x0001e2000c101104 */
[----:B------:R-:W-:-:S03]  /*03c0*/  SEL R17, RZ, 0x1, P2 ;  /* 0x00000001ff117807 */ /* 0x000fc60001000000 */
[----:B------:R0:W-:Y:S02]  /*03d0*/  @!P0 STG.E desc[UR4][R4.64], R13 ;  /* 0x0000000d04008986 */ /* 0x0001e4000c101904 */
[----:B0-----:R-:W-:Y:S05]  /*03e0*/  @P0 EXIT ;  /* 0x000000000000094d */ /* 0x001fea0003800000 */
[----:B------:R-:W-:Y:S01]  /*03f0*/  STG.E.U8 desc[UR4][R8.64], R17 ;  /* 0x0000001108007986 */ /* 0x000fe2000c101104 */
[----:B------:R-:W-:Y:S05]  /*0400*/  EXIT ;  /* 0x000000000000794d */ /* 0x000fea0003800000 */
.L_x_0:
[----:B------:R-:W-:-:S00]  /*0410*/  BRA `(.L_x_0) ;  /* 0xfffffffc00fc7947 */ /* 0x000fc0000383ffff */
[----:B------:R-:W-:-:S00]  /*0420*/  NOP ;  /* 0x0000000000007918 */ /* 0x000fc00000000000 */
        /* <DEDUP_REMOVED lines=13> */
.L_x_1:


//--------------------- .nv.global.init           --------------------------
	.section	.nv.global.init,"aw",@progbits
.nv.global.init:
	.type		_$_str,@object
	.size		_$_str,(_$_str_$_2 - _$_str)
_$_str:
        /*0000*/ 	.byte	0x5f, 0x5f, 0x43, 0x55, 0x44, 0x41, 0x5f, 0x46, 0x54, 0x5a, 0x00
	.type		_$_str_$_2,@object
	.size		_$_str_$_2,(.L_1 - _$_str_$_2)
_$_str_$_2:
        /*000b*/ 	.byte	0x5f, 0x5f, 0x43, 0x55, 0x44, 0x41, 0x5f, 0x50, 0x52, 0x45, 0x43, 0x5f, 0x53, 0x51, 0x52, 0x54
        /*001b*/ 	.byte	0x00
.L_1:


//--------------------- .nv.constant0.triton_poi_fused__native_batch_norm_legit_no_training_relu_threshold_backward_1 --------------------------
	.section	.nv.constant0.triton_poi_fused__native_batch_norm_legit_no_training_relu_threshold_backward_1,"a",@progbits
	.sectionflags	@""
	.align	4
.nv.constant0.triton_poi_fused__native_batch_norm_legit_no_training_relu_threshold_backward_1:
	.zero		612
